//
// Generated by NVIDIA NVVM Compiler
//
// Compiler Build ID: CL-36424714
// Cuda compilation tools, release 13.0, V13.0.88
// Based on NVVM 20.0.0
//

.version 9.0
.target sm_100
.address_size 64

	// .globl	_Z10helloWorldv
.extern .func  (.param .b32 func_retval0) vprintf
(
	.param .b64 vprintf_param_0,
	.param .b64 vprintf_param_1
)
;
.global .align 1 .b8 $str[56] = {10, 91, 66, 108, 111, 99, 107, 32, 73, 100, 32, 61, 32, 37, 100, 93, 32, 45, 45, 32, 91, 87, 97, 114, 112, 32, 73, 100, 32, 61, 32, 37, 100, 93, 32, 45, 45, 32, 91, 84, 104, 114, 101, 97, 100, 32, 73, 100, 32, 61, 32, 37, 100, 93, 10};

.visible .entry _Z10helloWorldv()
{
	.local .align 8 .b8 	__local_depot0[16];
	.reg .b64 	%SP;
	.reg .b64 	%SPL;
	.reg .b32 	%r<6>;
	.reg .b64 	%rd<5>;

	mov.u64 	%SPL, __local_depot0;
	cvta.local.u64 	%SP, %SPL;
	add.u64 	%rd1, %SP, 0;
	add.u64 	%rd2, %SPL, 0;
	mov.u32 	%r1, %ctaid.x;
	mov.u32 	%r2, %tid.x;
	shr.u32 	%r3, %r2, 5;
	st.local.v2.u32 	[%rd2], {%r1, %r3};
	st.local.u32 	[%rd2+8], %r2;
	mov.u64 	%rd3, $str;
	cvta.global.u64 	%rd4, %rd3;
	{ // callseq 0, 0
	.param .b64 param0;
	st.param.b64 	[param0], %rd4;
	.param .b64 param1;
	st.param.b64 	[param1], %rd1;
	.param .b32 retval0;
	call.uni (retval0), 
	vprintf, 
	(
	param0, 
	param1
	);
	ld.param.b32 	%r4, [retval0];
	} // callseq 0
	ret;

}


// ===== COMPILED SASS (sm_100) =====

	.target	sm_100

	.elftype	@"ET_EXEC"


//--------------------- .note.nv.tkinfo           --------------------------
	.section	.note.nv.tkinfo,"",@"SHT_NOTE"
	.sectionflags	@"SHF_NOTE_NV_TKINFO"
	.tkinfo
        /*0018*/ 	.word	0x00000002
        /*0030*/ 	.string	""
        /*0030*/ 	.string	"ptxas"
        /*0030*/ 	.string	"Cuda compilation tools, release 13.0, V13.0.88"
        /*0030*/ 	.string	"Build cuda_13.0.r13.0/compiler.36424714_0"
        /*0030*/ 	.string	"-arch sm_100 -m 64 "



//--------------------- .note.nv.cuinfo           --------------------------
	.section	.note.nv.cuinfo,"",@"SHT_NOTE"
	.sectionflags	@"SHF_NOTE_NV_CUINFO"
        /*0018*/ 	.short	0x0002
        /*001a*/ 	.short	0x0064
        /*001c*/ 	.short	0x0082
	.zero		2


//--------------------- .nv.info                  --------------------------
	.section	.nv.info,"",@"SHT_CUDA_INFO"
	.align	4


	//----- nvinfo : EIATTR_REGCOUNT
	.align		4
        /*0000*/ 	.byte	0x04, 0x2f
        /*0002*/ 	.short	(.L_2 - .L_1)
	.align		4
.L_1:
        /*0004*/ 	.word	index@(_Z10helloWorldv)
        /*0008*/ 	.word	0x00000018


	//----- nvinfo : EIATTR_FRAME_SIZE
	.align		4
.L_2:
        /*000c*/ 	.byte	0x04, 0x11
        /*000e*/ 	.short	(.L_4 - .L_3)
	.align		4
.L_3:
        /*0010*/ 	.word	index@(_Z10helloWorldv)
        /*0014*/ 	.word	0x00000010


	//----- nvinfo : EIATTR_MIN_STACK_SIZE
	.align		4
.L_4:
        /*0018*/ 	.byte	0x04, 0x12
        /*001a*/ 	.short	(.L_6 - .L_5)
	.align		4
.L_5:
        /*001c*/ 	.word	index@(_Z10helloWorldv)
        /*0020*/ 	.word	0x00000010
.L_6:


//--------------------- .nv.compat                --------------------------
	.section	.nv.compat,"",@"SHT_CUDA_COMPAT_INFO"
	.align	4
        /*0000*/ 	.byte	0x02, 0x09, 0x00, 0x00, 0x02, 0x02, 0x01, 0x00, 0x02, 0x05, 0x05, 0x00, 0x03, 0x07, 0x01, 0x01
        /*0010*/ 	.byte	0x02, 0x03, 0x00, 0x00, 0x02, 0x06, 0x01, 0x00, 0x04, 0x0b, 0x08, 0x00, 0x09, 0x00, 0x00, 0x00
        /*0020*/ 	.byte	0x00, 0x00, 0x00, 0x00


//--------------------- .nv.info._Z10helloWorldv  --------------------------
	.section	.nv.info._Z10helloWorldv,"",@"SHT_CUDA_INFO"
	.sectionflags	@""
	.align	4


	//----- nvinfo : EIATTR_CUDA_API_VERSION
	.align		4
        /*0000*/ 	.byte	0x04, 0x37
        /*0002*/ 	.short	(.L_8 - .L_7)
.L_7:
        /*0004*/ 	.word	0x00000082


	//----- nvinfo : EIATTR_SPARSE_MMA_MASK
	.align		4
.L_8:
        /*0008*/ 	.byte	0x03, 0x50
        /*000a*/ 	.short	0x0000


	//----- nvinfo : EIATTR_MAXREG_COUNT
	.align		4
        /*000c*/ 	.byte	0x03, 0x1b
        /*000e*/ 	.short	0x00ff


	//----- nvinfo : EIATTR_EXTERNS
	.align		4
        /*0010*/ 	.byte	0x04, 0x0f
        /*0012*/ 	.short	(.L_10 - .L_9)


	//   ....[0]....
	.align		4
.L_9:
        /*0014*/ 	.word	index@(vprintf)


	//----- nvinfo : EIATTR_MERCURY_ISA_VERSION
	.align		4
.L_10:
        /*0018*/ 	.byte	0x03, 0x5f
        /*001a*/ 	.short	0x0101


	//----- nvinfo : EIATTR_VRC_CTA_INIT_COUNT
	.align		4
        /*001c*/ 	.byte	0x02, 0x4a
	.zero		1
	.zero		1


	//----- nvinfo : EIATTR_SYSCALL_OFFSETS
	.align		4
        /*0020*/ 	.byte	0x04, 0x46
        /*0022*/ 	.short	(.L_12 - .L_11)


	//   ....[0]....
.L_11:
        /*0024*/ 	.word	0x00000110


	//----- nvinfo : EIATTR_EXIT_INSTR_OFFSETS
	.align		4
.L_12:
        /*0028*/ 	.byte	0x04, 0x1c
        /*002a*/ 	.short	(.L_14 - .L_13)


	//   ....[0]....
.L_13:
        /*002c*/ 	.word	0x00000120


	//----- nvinfo : EIATTR_SW_WAR
	.align		4
.L_14:
        /*0030*/ 	.byte	0x04, 0x36
        /*0032*/ 	.short	(.L_16 - .L_15)
.L_15:
        /*0034*/ 	.word	0x00000008
.L_16:


//--------------------- .nv.callgraph             --------------------------
	.section	.nv.callgraph,"",@"SHT_CUDA_CALLGRAPH"
	.align	4
	.sectionentsize	8
	.align		4
        /*0000*/ 	.word	0x00000000
	.align		4
        /*0004*/ 	.word	0xffffffff
	.align		4
        /*0008*/ 	.word	index@(_Z10helloWorldv)
	.align		4
        /*000c*/ 	.word	index@(vprintf)
	.align		4
        /*0010*/ 	.word	0x00000000
	.align		4
        /*0014*/ 	.word	0xfffffffe
	.align		4
        /*0018*/ 	.word	0x00000000
	.align		4
        /*001c*/ 	.word	0xfffffffd
	.align		4
        /*0020*/ 	.word	0x00000000
	.align		4
        /*0024*/ 	.word	0xfffffffc


//--------------------- .nv.constant4             --------------------------
	.section	.nv.constant4,"a",@progbits
	.align	8
	.align		8
.nv.constant4:
        /*0000*/ 	.dword	vprintf
	.align		8
        /*0008*/ 	.dword	$str


//--------------------- .text._Z10helloWorldv     --------------------------
	.section	.text._Z10helloWorldv,"ax",@progbits
	.align	128
        .global         _Z10helloWorldv
        .type           _Z10helloWorldv,@function
        .size           _Z10helloWorldv,(.L_x_2 - _Z10helloWorldv)
        .other          _Z10helloWorldv,@"STO_CUDA_ENTRY STV_DEFAULT"
_Z10helloWorldv:
.text._Z10helloWorldv:
[----:B------:R-:W0:Y:S01]  /*0000*/  LDC R1, c[0x0][0x37c] ;  /* 0x0000df00ff017b82 */ /* 0x000e220000000800 */
[----:B------:R-:W1:Y:S01]  /*0010*/  S2R R10, SR_TID.X ;  /* 0x00000000000a7919 */ /* 0x000e620000002100 */
[----:B0-----:R-:W-:Y:S01]  /*0020*/  VIADD R1, R1, 0xfffffff0 ;  /* 0xfffffff001017836 */ /* 0x001fe20000000000 */
[----:B------:R-:W-:Y:S01]  /*0030*/  MOV R0, 0x0 ;  /* 0x0000000000007802 */ /* 0x000fe20000000f00 */
[----:B------:R-:W0:Y:S01]  /*0040*/  LDCU UR4, c[0x0][0x2f8] ;  /* 0x00005f00ff0477ac */ /* 0x000e220008000800 */
[----:B------:R-:W2:Y:S03]  /*0050*/  S2R R8, SR_CTAID.X ;  /* 0x0000000000087919 */ /* 0x000ea60000002500 */
[----:B------:R3:W4:Y:S01]  /*0060*/  LDC.64 R2, c[0x4][R0] ;  /* 0x0100000000027b82 */ /* 0x0007220000000a00 */
[----:B------:R-:W5:Y:S01]  /*0070*/  LDCU.64 UR6, c[0x4][0x8] ;  /* 0x01000100ff0677ac */ /* 0x000f620008000a00 */
[----:B------:R-:W1:Y:S01]  /*0080*/  LDCU UR5, c[0x0][0x2fc] ;  /* 0x00005f80ff0577ac */ /* 0x000e620008000800 */
[----:B0-----:R-:W-:Y:S01]  /*0090*/  IADD3 R6, P0, PT, R1, UR4, RZ ;  /* 0x0000000401067c10 */ /* 0x001fe2000ff1e0ff */
[----:B-----5:R-:W-:-:S02]  /*00a0*/  IMAD.U32 R4, RZ, RZ, UR6 ;  /* 0x00000006ff047e24 */ /* 0x020fc4000f8e00ff */
[----:B------:R-:W-:Y:S02]  /*00b0*/  IMAD.U32 R5, RZ, RZ, UR7 ;  /* 0x00000007ff057e24 */ /* 0x000fe4000f8e00ff */
[----:B-1----:R-:W-:Y:S01]  /*00c0*/  IMAD.X R7, RZ, RZ, UR5, P0 ;  /* 0x00000005ff077e24 */ /* 0x002fe200080e06ff */
[----:B------:R-:W-:Y:S01]  /*00d0*/  SHF.R.U32.HI R9, RZ, 0x5, R10 ;  /* 0x00000005ff097819 */ /* 0x000fe2000001160a */
[----:B------:R3:W-:Y:S04]  /*00e0*/  STL [R1+0x8], R10 ;  /* 0x0000080a01007387 */ /* 0x0007e80000100800 */
[----:B--2---:R3:W-:Y:S02]  /*00f0*/  STL.64 [R1], R8 ;  /* 0x0000000801007387 */ /* 0x0047e40000100a00 */
[----:B------:R-:W-:-:S07]  /*0100*/  LEPC R20, `(.L_x_0) ;  /* 0x000000001014794e */ /* 0x000fce0000000000 */
[----:B---34-:R-:W-:Y:S05]  /*0110*/  CALL.ABS.NOINC R2 ;  /* 0x0000000002007343 */ /* 0x018fea0003c00000 */
.L_x_0:
[----:B------:R-:W-:Y:S05]  /*0120*/  EXIT ;  /* 0x000000000000794d */ /* 0x000fea0003800000 */
.L_x_1:
[----:B------:R-:W-:-:S00]  /*0130*/  BRA `(.L_x_1) ;  /* 0xfffffffc00fc7947 */ /* 0x000fc0000383ffff */
[----:B------:R-:W-:-:S00]  /*0140*/  NOP ;  /* 0x0000000000007918 */ /* 0x000fc00000000000 */
        /* <DEDUP_REMOVED lines=11> */
.L_x_2:


//--------------------- .nv.global.init           --------------------------
	.section	.nv.global.init,"aw",@progbits
.nv.global.init:
	.type		$str,@object
	.size		$str,(.L_0 - $str)
$str:
        /*0000*/ 	.byte	0x0a, 0x5b, 0x42, 0x6c, 0x6f, 0x63, 0x6b, 0x20, 0x49, 0x64, 0x20, 0x3d, 0x20, 0x25, 0x64, 0x5d
        /*0010*/ 	.byte	0x20, 0x2d, 0x2d, 0x20, 0x5b, 0x57, 0x61, 0x72, 0x70, 0x20, 0x49, 0x64, 0x20, 0x3d, 0x20, 0x25
        /*0020*/ 	.byte	0x64, 0x5d, 0x20, 0x2d, 0x2d, 0x20, 0x5b, 0x54, 0x68, 0x72, 0x65, 0x61, 0x64, 0x20, 0x49, 0x64
        /*0030*/ 	.byte	0x20, 0x3d, 0x20, 0x25, 0x64, 0x5d, 0x0a, 0x00
.L_0:


//--------------------- .nv.shared.reserved.0     --------------------------
	.section	.nv.shared.reserved.0,"aw",@nobits
	.weak		__nv_reservedSMEM_offset_0_alias
	.size		__nv_reservedSMEM_offset_0_alias, 0, 64
	.other		__nv_reservedSMEM_offset_0_alias,@"STO_CUDA_RESERVED_SHARED STV_DEFAULT"
__nv_reservedSMEM_offset_0_alias:
	.zero		0
	.zero		64


//--------------------- .nv.constant0._Z10helloWorldv --------------------------
	.section	.nv.constant0._Z10helloWorldv,"a",@progbits
	.sectionflags	@""
	.align	4
.nv.constant0._Z10helloWorldv:
	.zero		896


//--------------------- SYMBOLS --------------------------

	.type		.nv.reservedSmem.offset0,@object
	.size		.nv.reservedSmem.offset0,0x4
	.type		vprintf,@function
